//
// Generated by NVIDIA NVVM Compiler
//
// Compiler Build ID: CL-36424714
// Cuda compilation tools, release 13.0, V13.0.88
// Based on NVVM 20.0.0
//

.version 9.0
.target sm_100
.address_size 64

	// .globl	_Z10vector_addPiS_S_
.extern .func  (.param .b32 func_retval0) vprintf
(
	.param .b64 vprintf_param_0,
	.param .b64 vprintf_param_1
)
;
.global .align 1 .b8 $str[4] = {37, 100, 10};
.global .align 1 .b8 $str$1[10] = {37, 100, 44, 37, 100, 44, 37, 100, 10};

.visible .entry _Z10vector_addPiS_S_(
	.param .u64 .ptr .align 1 _Z10vector_addPiS_S__param_0,
	.param .u64 .ptr .align 1 _Z10vector_addPiS_S__param_1,
	.param .u64 .ptr .align 1 _Z10vector_addPiS_S__param_2
)
{
	.local .align 8 .b8 	__local_depot0[16];
	.reg .b64 	%SP;
	.reg .b64 	%SPL;
	.reg .pred 	%p<2>;
	.reg .b32 	%r<15>;
	.reg .b64 	%rd<17>;

	mov.u64 	%SPL, __local_depot0;
	cvta.local.u64 	%SP, %SPL;
	ld.param.u64 	%rd4, [_Z10vector_addPiS_S__param_0];
	ld.param.u64 	%rd5, [_Z10vector_addPiS_S__param_1];
	ld.param.u64 	%rd6, [_Z10vector_addPiS_S__param_2];
	cvta.to.global.u64 	%rd7, %rd6;
	cvta.to.global.u64 	%rd8, %rd5;
	cvta.to.global.u64 	%rd9, %rd4;
	mov.u32 	%r2, %ctaid.x;
	mov.u32 	%r3, %ntid.x;
	mov.u32 	%r4, %tid.x;
	mad.lo.s32 	%r1, %r2, %r3, %r4;
	mul.wide.u32 	%rd10, %r1, 4;
	add.s64 	%rd1, %rd9, %rd10;
	ld.global.u32 	%r5, [%rd1];
	add.s64 	%rd2, %rd8, %rd10;
	ld.global.u32 	%r6, [%rd2];
	add.s32 	%r7, %r6, %r5;
	add.s64 	%rd3, %rd7, %rd10;
	st.global.u32 	[%rd3], %r7;
	setp.lt.u32 	%p1, %r1, 4194303;
	@%p1 bra 	$L__BB0_2;
	add.u64 	%rd11, %SP, 0;
	add.u64 	%rd12, %SPL, 0;
	st.local.u32 	[%rd12], %r1;
	mov.u64 	%rd13, $str;
	cvta.global.u64 	%rd14, %rd13;
	{ // callseq 0, 0
	.param .b64 param0;
	st.param.b64 	[param0], %rd14;
	.param .b64 param1;
	st.param.b64 	[param1], %rd11;
	.param .b32 retval0;
	call.uni (retval0), 
	vprintf, 
	(
	param0, 
	param1
	);
	ld.param.b32 	%r8, [retval0];
	} // callseq 0
	ld.global.u32 	%r10, [%rd1];
	ld.global.u32 	%r11, [%rd2];
	ld.global.u32 	%r12, [%rd3];
	st.local.v2.u32 	[%rd12], {%r10, %r11};
	st.local.u32 	[%rd12+8], %r12;
	mov.u64 	%rd15, $str$1;
	cvta.global.u64 	%rd16, %rd15;
	{ // callseq 1, 0
	.param .b64 param0;
	st.param.b64 	[param0], %rd16;
	.param .b64 param1;
	st.param.b64 	[param1], %rd11;
	.param .b32 retval0;
	call.uni (retval0), 
	vprintf, 
	(
	param0, 
	param1
	);
	ld.param.b32 	%r13, [retval0];
	} // callseq 1
$L__BB0_2:
	ret;

}


// ===== COMPILED SASS (sm_100) =====

	.target	sm_100

	.elftype	@"ET_EXEC"


//--------------------- .note.nv.tkinfo           --------------------------
	.section	.note.nv.tkinfo,"",@"SHT_NOTE"
	.sectionflags	@"SHF_NOTE_NV_TKINFO"
	.tkinfo
        /*0018*/ 	.word	0x00000002
        /*0030*/ 	.string	""
        /*0030*/ 	.string	"ptxas"
        /*0030*/ 	.string	"Cuda compilation tools, release 13.0, V13.0.88"
        /*0030*/ 	.string	"Build cuda_13.0.r13.0/compiler.36424714_0"
        /*0030*/ 	.string	"-arch sm_100 -m 64 "



//--------------------- .note.nv.cuinfo           --------------------------
	.section	.note.nv.cuinfo,"",@"SHT_NOTE"
	.sectionflags	@"SHF_NOTE_NV_CUINFO"
        /*0018*/ 	.short	0x0002
        /*001a*/ 	.short	0x0064
        /*001c*/ 	.short	0x0082
	.zero		2


//--------------------- .nv.info                  --------------------------
	.section	.nv.info,"",@"SHT_CUDA_INFO"
	.align	4


	//----- nvinfo : EIATTR_REGCOUNT
	.align		4
        /*0000*/ 	.byte	0x04, 0x2f
        /*0002*/ 	.short	(.L_3 - .L_2)
	.align		4
.L_2:
        /*0004*/ 	.word	index@(_Z10vector_addPiS_S_)
        /*0008*/ 	.word	0x0000001c


	//----- nvinfo : EIATTR_FRAME_SIZE
	.align		4
.L_3:
        /*000c*/ 	.byte	0x04, 0x11
        /*000e*/ 	.short	(.L_5 - .L_4)
	.align		4
.L_4:
        /*0010*/ 	.word	index@(_Z10vector_addPiS_S_)
        /*0014*/ 	.word	0x00000010


	//----- nvinfo : EIATTR_MIN_STACK_SIZE
	.align		4
.L_5:
        /*0018*/ 	.byte	0x04, 0x12
        /*001a*/ 	.short	(.L_7 - .L_6)
	.align		4
.L_6:
        /*001c*/ 	.word	index@(_Z10vector_addPiS_S_)
        /*0020*/ 	.word	0x00000010
.L_7:


//--------------------- .nv.compat                --------------------------
	.section	.nv.compat,"",@"SHT_CUDA_COMPAT_INFO"
	.align	4
        /*0000*/ 	.byte	0x02, 0x09, 0x00, 0x00, 0x02, 0x02, 0x01, 0x00, 0x02, 0x05, 0x05, 0x00, 0x03, 0x07, 0x01, 0x01
        /*0010*/ 	.byte	0x02, 0x03, 0x00, 0x00, 0x02, 0x06, 0x01, 0x00, 0x04, 0x0b, 0x08, 0x00, 0x09, 0x00, 0x00, 0x00
        /*0020*/ 	.byte	0x00, 0x00, 0x00, 0x00


//--------------------- .nv.info._Z10vector_addPiS_S_ --------------------------
	.section	.nv.info._Z10vector_addPiS_S_,"",@"SHT_CUDA_INFO"
	.sectionflags	@""
	.align	4


	//----- nvinfo : EIATTR_CUDA_API_VERSION
	.align		4
        /*0000*/ 	.byte	0x04, 0x37
        /*0002*/ 	.short	(.L_9 - .L_8)
.L_8:
        /*0004*/ 	.word	0x00000082


	//----- nvinfo : EIATTR_KPARAM_INFO
	.align		4
.L_9:
        /*0008*/ 	.byte	0x04, 0x17
        /*000a*/ 	.short	(.L_11 - .L_10)
.L_10:
        /*000c*/ 	.word	0x00000000
        /*0010*/ 	.short	0x0002
        /*0012*/ 	.short	0x0010
        /*0014*/ 	.byte	0x00, 0xf5, 0x21, 0x00


	//----- nvinfo : EIATTR_KPARAM_INFO
	.align		4
.L_11:
        /*0018*/ 	.byte	0x04, 0x17
        /*001a*/ 	.short	(.L_13 - .L_12)
.L_12:
        /*001c*/ 	.word	0x00000000
        /*0020*/ 	.short	0x0001
        /*0022*/ 	.short	0x0008
        /*0024*/ 	.byte	0x00, 0xf5, 0x21, 0x00


	//----- nvinfo : EIATTR_KPARAM_INFO
	.align		4
.L_13:
        /*0028*/ 	.byte	0x04, 0x17
        /*002a*/ 	.short	(.L_15 - .L_14)
.L_14:
        /*002c*/ 	.word	0x00000000
        /*0030*/ 	.short	0x0000
        /*0032*/ 	.short	0x0000
        /*0034*/ 	.byte	0x00, 0xf5, 0x21, 0x00


	//----- nvinfo : EIATTR_SPARSE_MMA_MASK
	.align		4
.L_15:
        /*0038*/ 	.byte	0x03, 0x50
        /*003a*/ 	.short	0x0000


	//----- nvinfo : EIATTR_MAXREG_COUNT
	.align		4
        /*003c*/ 	.byte	0x03, 0x1b
        /*003e*/ 	.short	0x00ff


	//----- nvinfo : EIATTR_EXTERNS
	.align		4
        /*0040*/ 	.byte	0x04, 0x0f
        /*0042*/ 	.short	(.L_17 - .L_16)


	//   ....[0]....
	.align		4
.L_16:
        /*0044*/ 	.word	index@(vprintf)


	//----- nvinfo : EIATTR_MERCURY_ISA_VERSION
	.align		4
.L_17:
        /*0048*/ 	.byte	0x03, 0x5f
        /*004a*/ 	.short	0x0101


	//----- nvinfo : EIATTR_VRC_CTA_INIT_COUNT
	.align		4
        /*004c*/ 	.byte	0x02, 0x4a
	.zero		1
	.zero		1


	//----- nvinfo : EIATTR_SYSCALL_OFFSETS
	.align		4
        /*0050*/ 	.byte	0x04, 0x46
        /*0052*/ 	.short	(.L_19 - .L_18)


	//   ....[0]....
.L_18:
        /*0054*/ 	.word	0x00000200


	//   ....[1]....
        /*0058*/ 	.word	0x000002d0


	//----- nvinfo : EIATTR_EXIT_INSTR_OFFSETS
	.align		4
.L_19:
        /*005c*/ 	.byte	0x04, 0x1c
        /*005e*/ 	.short	(.L_21 - .L_20)


	//   ....[0]....
.L_20:
        /*0060*/ 	.word	0x00000160


	//   ....[1]....
        /*0064*/ 	.word	0x000002e0


	//----- nvinfo : EIATTR_CRS_STACK_SIZE
	.align		4
.L_21:
        /*0068*/ 	.byte	0x04, 0x1e
        /*006a*/ 	.short	(.L_23 - .L_22)
.L_22:
        /*006c*/ 	.word	0x00000000


	//----- nvinfo : EIATTR_CBANK_PARAM_SIZE
	.align		4
.L_23:
        /*0070*/ 	.byte	0x03, 0x19
        /*0072*/ 	.short	0x0018


	//----- nvinfo : EIATTR_PARAM_CBANK
	.align		4
        /*0074*/ 	.byte	0x04, 0x0a
        /*0076*/ 	.short	(.L_25 - .L_24)
	.align		4
.L_24:
        /*0078*/ 	.word	index@(.nv.constant0._Z10vector_addPiS_S_)
        /*007c*/ 	.short	0x0380
        /*007e*/ 	.short	0x0018


	//----- nvinfo : EIATTR_SW_WAR
	.align		4
.L_25:
        /*0080*/ 	.byte	0x04, 0x36
        /*0082*/ 	.short	(.L_27 - .L_26)
.L_26:
        /*0084*/ 	.word	0x00000008
.L_27:


//--------------------- .nv.callgraph             --------------------------
	.section	.nv.callgraph,"",@"SHT_CUDA_CALLGRAPH"
	.align	4
	.sectionentsize	8
	.align		4
        /*0000*/ 	.word	0x00000000
	.align		4
        /*0004*/ 	.word	0xffffffff
	.align		4
        /*0008*/ 	.word	index@(_Z10vector_addPiS_S_)
	.align		4
        /*000c*/ 	.word	index@(vprintf)
	.align		4
        /*0010*/ 	.word	0x00000000
	.align		4
        /*0014*/ 	.word	0xfffffffe
	.align		4
        /*0018*/ 	.word	0x00000000
	.align		4
        /*001c*/ 	.word	0xfffffffd
	.align		4
        /*0020*/ 	.word	0x00000000
	.align		4
        /*0024*/ 	.word	0xfffffffc


//--------------------- .nv.constant4             --------------------------
	.section	.nv.constant4,"a",@progbits
	.align	8
	.align		8
.nv.constant4:
        /*0000*/ 	.dword	vprintf
	.align		8
        /*0008*/ 	.dword	$str
	.align		8
        /*0010*/ 	.dword	$str$1


//--------------------- .text._Z10vector_addPiS_S_ --------------------------
	.section	.text._Z10vector_addPiS_S_,"ax",@progbits
	.align	128
        .global         _Z10vector_addPiS_S_
        .type           _Z10vector_addPiS_S_,@function
        .size           _Z10vector_addPiS_S_,(.L_x_3 - _Z10vector_addPiS_S_)
        .other          _Z10vector_addPiS_S_,@"STO_CUDA_ENTRY STV_DEFAULT"
_Z10vector_addPiS_S_:
.text._Z10vector_addPiS_S_:
[----:B------:R-:W0:Y:S01]  /*0000*/  LDC R1, c[0x0][0x37c] ;  /* 0x0000df00ff017b82 */ /* 0x000e220000000800 */
[----:B------:R-:W1:Y:S01]  /*0010*/  S2R R3, SR_TID.X ;  /* 0x0000000000037919 */ /* 0x000e620000002100 */
[----:B------:R-:W2:Y:S06]  /*0020*/  LDCU UR5, c[0x0][0x2fc] ;  /* 0x00005f80ff0577ac */ /* 0x000eac0008000800 */
[----:B------:R-:W1:Y:S01]  /*0030*/  S2UR UR4, SR_CTAID.X ;  /* 0x00000000000479c3 */ /* 0x000e620000002500 */
[----:B0-----:R-:W-:Y:S01]  /*0040*/  VIADD R1, R1, 0xfffffff0 ;  /* 0xfffffff001017836 */ /* 0x001fe20000000000 */
[----:B------:R-:W0:Y:S06]  /*0050*/  LDCU.64 UR36, c[0x0][0x358] ;  /* 0x00006b00ff2477ac */ /* 0x000e2c0008000a00 */
[----:B------:R-:W1:Y:S08]  /*0060*/  LDC R0, c[0x0][0x360] ;  /* 0x0000d800ff007b82 */ /* 0x000e700000000800 */
[----:B------:R-:W3:Y:S08]  /*0070*/  LDC.64 R22, c[0x0][0x380] ;  /* 0x0000e000ff167b82 */ /* 0x000ef00000000a00 */
[----:B------:R-:W4:Y:S01]  /*0080*/  LDC.64 R18, c[0x0][0x388] ;  /* 0x0000e200ff127b82 */ /* 0x000f220000000a00 */
[----:B-1----:R-:W-:-:S07]  /*0090*/  IMAD R0, R0, UR4, R3 ;  /* 0x0000000400007c24 */ /* 0x002fce000f8e0203 */
[----:B------:R-:W1:Y:S01]  /*00a0*/  LDC.64 R16, c[0x0][0x390] ;  /* 0x0000e400ff107b82 */ /* 0x000e620000000a00 */
[----:B---3--:R-:W-:-:S05]  /*00b0*/  IMAD.WIDE.U32 R22, R0, 0x4, R22 ;  /* 0x0000000400167825 */ /* 0x008fca00078e0016 */
[----:B0-----:R-:W3:Y:S01]  /*00c0*/  LDG.E R2, desc[UR36][R22.64] ;  /* 0x0000002416027981 */ /* 0x001ee2000c1e1900 */
[----:B----4-:R-:W-:-:S05]  /*00d0*/  IMAD.WIDE.U32 R18, R0, 0x4, R18 ;  /* 0x0000000400127825 */ /* 0x010fca00078e0012 */
[----:B------:R-:W3:Y:S01]  /*00e0*/  LDG.E R3, desc[UR36][R18.64] ;  /* 0x0000002412037981 */ /* 0x000ee2000c1e1900 */
[----:B------:R-:W0:Y:S01]  /*00f0*/  LDCU UR4, c[0x0][0x2f8] ;  /* 0x00005f00ff0477ac */ /* 0x000e220008000800 */
[C---:B------:R-:W-:Y:S01]  /*0100*/  ISETP.GE.U32.AND P0, PT, R0.reuse, 0x3fffff, PT ;  /* 0x003fffff0000780c */ /* 0x040fe20003f06070 */
[----:B-1----:R-:W-:Y:S01]  /*0110*/  IMAD.WIDE.U32 R16, R0, 0x4, R16 ;  /* 0x0000000400107825 */ /* 0x002fe200078e0010 */
[----:B0-----:R-:W-:-:S05]  /*0120*/  IADD3 R25, P1, PT, R1, UR4, RZ ;  /* 0x0000000401197c10 */ /* 0x001fca000ff3e0ff */
[----:B--2---:R-:W-:Y:S01]  /*0130*/  IMAD.X R24, RZ, RZ, UR5, P1 ;  /* 0x00000005ff187e24 */ /* 0x004fe200088e06ff */
[----:B---3--:R-:W-:-:S05]  /*0140*/  IADD3 R3, PT, PT, R2, R3, RZ ;  /* 0x0000000302037210 */ /* 0x008fca0007ffe0ff */
[----:B------:R0:W-:Y:S01]  /*0150*/  STG.E desc[UR36][R16.64], R3 ;  /* 0x0000000310007986 */ /* 0x0001e2000c101924 */
[----:B------:R-:W-:Y:S05]  /*0160*/  @!P0 EXIT ;  /* 0x000000000000894d */ /* 0x000fea0003800000 */
[----:B------:R-:W-:Y:S01]  /*0170*/  MOV R2, 0x0 ;  /* 0x0000000000027802 */ /* 0x000fe20000000f00 */
[----:B------:R1:W-:Y:S01]  /*0180*/  STL [R1], R0 ;  /* 0x0000000001007387 */ /* 0x0003e20000100800 */
[----:B------:R-:W2:Y:S01]  /*0190*/  LDCU.64 UR4, c[0x4][0x8] ;  /* 0x01000100ff0477ac */ /* 0x000ea20008000a00 */
[----:B------:R-:W-:Y:S01]  /*01a0*/  MOV R6, R25 ;  /* 0x0000001900067202 */ /* 0x000fe20000000f00 */
[----:B------:R1:W3:Y:S01]  /*01b0*/  LDC.64 R8, c[0x4][R2] ;  /* 0x0100000002087b82 */ /* 0x0002e20000000a00 */
[----:B------:R-:W-:Y:S01]  /*01c0*/  IMAD.MOV.U32 R7, RZ, RZ, R24 ;  /* 0x000000ffff077224 */ /* 0x000fe200078e0018 */
[----:B--2---:R-:W-:Y:S01]  /*01d0*/  MOV R4, UR4 ;  /* 0x0000000400047c02 */ /* 0x004fe20008000f00 */
[----:B-1----:R-:W-:-:S07]  /*01e0*/  IMAD.U32 R5, RZ, RZ, UR5 ;  /* 0x00000005ff057e24 */ /* 0x002fce000f8e00ff */
[----:B------:R-:W-:-:S07]  /*01f0*/  LEPC R20, `(.L_x_0) ;  /* 0x000000001014794e */ /* 0x000fce0000000000 */
[----:B0--3--:R-:W-:Y:S05]  /*0200*/  CALL.ABS.NOINC R8 ;  /* 0x0000000008007343 */ /* 0x009fea0003c00000 */
.L_x_0:
[----:B------:R-:W2:Y:S04]  /*0210*/  LDG.E R8, desc[UR36][R22.64] ;  /* 0x0000002416087981 */ /* 0x000ea8000c1e1900 */
[----:B------:R-:W2:Y:S04]  /*0220*/  LDG.E R9, desc[UR36][R18.64] ;  /* 0x0000002412097981 */ /* 0x000ea8000c1e1900 */
[----:B------:R-:W3:Y:S01]  /*0230*/  LDG.E R16, desc[UR36][R16.64] ;  /* 0x0000002410107981 */ /* 0x000ee2000c1e1900 */
[----:B------:R-:W0:Y:S01]  /*0240*/  LDC.64 R2, c[0x4][R2] ;  /* 0x0100000002027b82 */ /* 0x000e220000000a00 */
[----:B------:R-:W1:Y:S01]  /*0250*/  LDCU.64 UR4, c[0x4][0x10] ;  /* 0x01000200ff0477ac */ /* 0x000e620008000a00 */
[----:B------:R-:W-:Y:S01]  /*0260*/  MOV R6, R25 ;  /* 0x0000001900067202 */ /* 0x000fe20000000f00 */
[----:B------:R-:W-:Y:S01]  /*0270*/  IMAD.MOV.U32 R7, RZ, RZ, R24 ;  /* 0x000000ffff077224 */ /* 0x000fe200078e0018 */
[----:B-1----:R-:W-:Y:S01]  /*0280*/  MOV R4, UR4 ;  /* 0x0000000400047c02 */ /* 0x002fe20008000f00 */
[----:B------:R-:W-:Y:S01]  /*0290*/  IMAD.U32 R5, RZ, RZ, UR5 ;  /* 0x00000005ff057e24 */ /* 0x000fe2000f8e00ff */
[----:B--2---:R1:W-:Y:S04]  /*02a0*/  STL.64 [R1], R8 ;  /* 0x0000000801007387 */ /* 0x0043e80000100a00 */
[----:B0--3--:R1:W-:Y:S02]  /*02b0*/  STL [R1+0x8], R16 ;  /* 0x0000081001007387 */ /* 0x0093e40000100800 */
[----:B------:R-:W-:-:S07]  /*02c0*/  LEPC R20, `(.L_x_1) ;  /* 0x000000001014794e */ /* 0x000fce0000000000 */
[----:B-1----:R-:W-:Y:S05]  /*02d0*/  CALL.ABS.NOINC R2 ;  /* 0x0000000002007343 */ /* 0x002fea0003c00000 */
.L_x_1:
[----:B------:R-:W-:Y:S05]  /*02e0*/  EXIT ;  /* 0x000000000000794d */ /* 0x000fea0003800000 */
.L_x_2:
[----:B------:R-:W-:-:S00]  /*02f0*/  BRA `(.L_x_2) ;  /* 0xfffffffc00fc7947 */ /* 0x000fc0000383ffff */
[----:B------:R-:W-:-:S00]  /*0300*/  NOP ;  /* 0x0000000000007918 */ /* 0x000fc00000000000 */
[----:B------:R-:W-:-:S00]  /*0310*/  NOP ;  /* 0x0000000000007918 */ /* 0x000fc00000000000 */
[----:B------:R-:W-:-:S00]  /*0320*/  NOP ;  /* 0x0000000000007918 */ /* 0x000fc00000000000 */
[----:B------:R-:W-:-:S00]  /*0330*/  NOP ;  /* 0x0000000000007918 */ /* 0x000fc00000000000 */
[----:B------:R-:W-:-:S00]  /*0340*/  NOP ;  /* 0x0000000000007918 */ /* 0x000fc00000000000 */
[----:B------:R-:W-:-:S00]  /*0350*/  NOP ;  /* 0x0000000000007918 */ /* 0x000fc00000000000 */
[----:B------:R-:W-:-:S00]  /*0360*/  NOP ;  /* 0x0000000000007918 */ /* 0x000fc00000000000 */
[----:B------:R-:W-:-:S00]  /*0370*/  NOP ;  /* 0x0000000000007918 */ /* 0x000fc00000000000 */
.L_x_3:


//--------------------- .nv.global.init           --------------------------
	.section	.nv.global.init,"aw",@progbits
.nv.global.init:
	.type		$str,@object
	.size		$str,($str$1 - $str)
$str:
        /*0000*/ 	.byte	0x25, 0x64, 0x0a, 0x00
	.type		$str$1,@object
	.size		$str$1,(.L_1 - $str$1)
$str$1:
        /*0004*/ 	.byte	0x25, 0x64, 0x2c, 0x25, 0x64, 0x2c, 0x25, 0x64, 0x0a, 0x00
.L_1:


//--------------------- .nv.shared.reserved.0     --------------------------
	.section	.nv.shared.reserved.0,"aw",@nobits
	.weak		__nv_reservedSMEM_offset_0_alias
	.size		__nv_reservedSMEM_offset_0_alias, 0, 64
	.other		__nv_reservedSMEM_offset_0_alias,@"STO_CUDA_RESERVED_SHARED STV_DEFAULT"
__nv_reservedSMEM_offset_0_alias:
	.zero		0
	.zero		64


//--------------------- .nv.constant0._Z10vector_addPiS_S_ --------------------------
	.section	.nv.constant0._Z10vector_addPiS_S_,"a",@progbits
	.sectionflags	@""
	.align	4
.nv.constant0._Z10vector_addPiS_S_:
	.zero		920


//--------------------- SYMBOLS --------------------------

	.type		.nv.reservedSmem.offset0,@object
	.size		.nv.reservedSmem.offset0,0x4
	.type		vprintf,@function
